//
// Generated by NVIDIA NVVM Compiler
//
// Compiler Build ID: CL-36424714
// Cuda compilation tools, release 13.0, V13.0.88
// Based on NVVM 20.0.0
//

.version 9.0
.target sm_100
.address_size 64

	// .globl	_Z10checkIndexv
.extern .func  (.param .b32 func_retval0) vprintf
(
	.param .b64 vprintf_param_0,
	.param .b64 vprintf_param_1
)
;
.global .align 1 .b8 $str[94] = {116, 104, 114, 101, 97, 100, 73, 100, 120, 58, 32, 40, 37, 100, 44, 32, 37, 100, 44, 32, 37, 100, 41, 32, 98, 108, 111, 99, 107, 73, 100, 120, 58, 32, 40, 37, 100, 44, 32, 37, 100, 44, 32, 37, 100, 41, 32, 98, 108, 111, 99, 107, 68, 105, 109, 58, 32, 40, 37, 100, 44, 32, 37, 100, 44, 32, 37, 100, 41, 44, 32, 103, 114, 105, 100, 68, 105, 109, 58, 32, 40, 37, 100, 44, 32, 37, 100, 44, 32, 37, 100, 41, 10};

.visible .entry _Z10checkIndexv()
{
	.local .align 16 .b8 	__local_depot0[48];
	.reg .b64 	%SP;
	.reg .b64 	%SPL;
	.reg .b32 	%r<15>;
	.reg .b64 	%rd<5>;

	mov.u64 	%SPL, __local_depot0;
	cvta.local.u64 	%SP, %SPL;
	add.u64 	%rd1, %SP, 0;
	add.u64 	%rd2, %SPL, 0;
	mov.u32 	%r1, %tid.x;
	mov.u32 	%r2, %tid.y;
	mov.u32 	%r3, %tid.z;
	mov.u32 	%r4, %ctaid.x;
	mov.u32 	%r5, %ctaid.y;
	mov.u32 	%r6, %ctaid.z;
	mov.u32 	%r7, %ntid.x;
	mov.u32 	%r8, %ntid.y;
	mov.u32 	%r9, %ntid.z;
	mov.u32 	%r10, %nctaid.x;
	mov.u32 	%r11, %nctaid.y;
	mov.u32 	%r12, %nctaid.z;
	st.local.v4.u32 	[%rd2], {%r1, %r2, %r3, %r4};
	st.local.v4.u32 	[%rd2+16], {%r5, %r6, %r7, %r8};
	st.local.v4.u32 	[%rd2+32], {%r9, %r10, %r11, %r12};
	mov.u64 	%rd3, $str;
	cvta.global.u64 	%rd4, %rd3;
	{ // callseq 0, 0
	.param .b64 param0;
	st.param.b64 	[param0], %rd4;
	.param .b64 param1;
	st.param.b64 	[param1], %rd1;
	.param .b32 retval0;
	call.uni (retval0), 
	vprintf, 
	(
	param0, 
	param1
	);
	ld.param.b32 	%r13, [retval0];
	} // callseq 0
	ret;

}


// ===== COMPILED SASS (sm_100) =====

	.target	sm_100

	.elftype	@"ET_EXEC"


//--------------------- .note.nv.tkinfo           --------------------------
	.section	.note.nv.tkinfo,"",@"SHT_NOTE"
	.sectionflags	@"SHF_NOTE_NV_TKINFO"
	.tkinfo
        /*0018*/ 	.word	0x00000002
        /*0030*/ 	.string	""
        /*0030*/ 	.string	"ptxas"
        /*0030*/ 	.string	"Cuda compilation tools, release 13.0, V13.0.88"
        /*0030*/ 	.string	"Build cuda_13.0.r13.0/compiler.36424714_0"
        /*0030*/ 	.string	"-arch sm_100 -m 64 "



//--------------------- .note.nv.cuinfo           --------------------------
	.section	.note.nv.cuinfo,"",@"SHT_NOTE"
	.sectionflags	@"SHF_NOTE_NV_CUINFO"
        /*0018*/ 	.short	0x0002
        /*001a*/ 	.short	0x0064
        /*001c*/ 	.short	0x0082
	.zero		2


//--------------------- .nv.info                  --------------------------
	.section	.nv.info,"",@"SHT_CUDA_INFO"
	.align	4


	//----- nvinfo : EIATTR_REGCOUNT
	.align		4
        /*0000*/ 	.byte	0x04, 0x2f
        /*0002*/ 	.short	(.L_2 - .L_1)
	.align		4
.L_1:
        /*0004*/ 	.word	index@(_Z10checkIndexv)
        /*0008*/ 	.word	0x00000018


	//----- nvinfo : EIATTR_FRAME_SIZE
	.align		4
.L_2:
        /*000c*/ 	.byte	0x04, 0x11
        /*000e*/ 	.short	(.L_4 - .L_3)
	.align		4
.L_3:
        /*0010*/ 	.word	index@(_Z10checkIndexv)
        /*0014*/ 	.word	0x00000030


	//----- nvinfo : EIATTR_MIN_STACK_SIZE
	.align		4
.L_4:
        /*0018*/ 	.byte	0x04, 0x12
        /*001a*/ 	.short	(.L_6 - .L_5)
	.align		4
.L_5:
        /*001c*/ 	.word	index@(_Z10checkIndexv)
        /*0020*/ 	.word	0x00000030
.L_6:


//--------------------- .nv.compat                --------------------------
	.section	.nv.compat,"",@"SHT_CUDA_COMPAT_INFO"
	.align	4
        /*0000*/ 	.byte	0x02, 0x09, 0x00, 0x00, 0x02, 0x02, 0x01, 0x00, 0x02, 0x05, 0x05, 0x00, 0x03, 0x07, 0x01, 0x01
        /*0010*/ 	.byte	0x02, 0x03, 0x00, 0x00, 0x02, 0x06, 0x01, 0x00, 0x04, 0x0b, 0x08, 0x00, 0x09, 0x00, 0x00, 0x00
        /*0020*/ 	.byte	0x00, 0x00, 0x00, 0x00


//--------------------- .nv.info._Z10checkIndexv  --------------------------
	.section	.nv.info._Z10checkIndexv,"",@"SHT_CUDA_INFO"
	.sectionflags	@""
	.align	4


	//----- nvinfo : EIATTR_CUDA_API_VERSION
	.align		4
        /*0000*/ 	.byte	0x04, 0x37
        /*0002*/ 	.short	(.L_8 - .L_7)
.L_7:
        /*0004*/ 	.word	0x00000082


	//----- nvinfo : EIATTR_SPARSE_MMA_MASK
	.align		4
.L_8:
        /*0008*/ 	.byte	0x03, 0x50
        /*000a*/ 	.short	0x0000


	//----- nvinfo : EIATTR_MAXREG_COUNT
	.align		4
        /*000c*/ 	.byte	0x03, 0x1b
        /*000e*/ 	.short	0x00ff


	//----- nvinfo : EIATTR_EXTERNS
	.align		4
        /*0010*/ 	.byte	0x04, 0x0f
        /*0012*/ 	.short	(.L_10 - .L_9)


	//   ....[0]....
	.align		4
.L_9:
        /*0014*/ 	.word	index@(vprintf)


	//----- nvinfo : EIATTR_MERCURY_ISA_VERSION
	.align		4
.L_10:
        /*0018*/ 	.byte	0x03, 0x5f
        /*001a*/ 	.short	0x0101


	//----- nvinfo : EIATTR_VRC_CTA_INIT_COUNT
	.align		4
        /*001c*/ 	.byte	0x02, 0x4a
	.zero		1
	.zero		1


	//----- nvinfo : EIATTR_SYSCALL_OFFSETS
	.align		4
        /*0020*/ 	.byte	0x04, 0x46
        /*0022*/ 	.short	(.L_12 - .L_11)


	//   ....[0]....
.L_11:
        /*0024*/ 	.word	0x000001b0


	//----- nvinfo : EIATTR_EXIT_INSTR_OFFSETS
	.align		4
.L_12:
        /*0028*/ 	.byte	0x04, 0x1c
        /*002a*/ 	.short	(.L_14 - .L_13)


	//   ....[0]....
.L_13:
        /*002c*/ 	.word	0x000001c0


	//----- nvinfo : EIATTR_SW_WAR
	.align		4
.L_14:
        /*0030*/ 	.byte	0x04, 0x36
        /*0032*/ 	.short	(.L_16 - .L_15)
.L_15:
        /*0034*/ 	.word	0x00000008
.L_16:


//--------------------- .nv.callgraph             --------------------------
	.section	.nv.callgraph,"",@"SHT_CUDA_CALLGRAPH"
	.align	4
	.sectionentsize	8
	.align		4
        /*0000*/ 	.word	0x00000000
	.align		4
        /*0004*/ 	.word	0xffffffff
	.align		4
        /*0008*/ 	.word	index@(_Z10checkIndexv)
	.align		4
        /*000c*/ 	.word	index@(vprintf)
	.align		4
        /*0010*/ 	.word	0x00000000
	.align		4
        /*0014*/ 	.word	0xfffffffe
	.align		4
        /*0018*/ 	.word	0x00000000
	.align		4
        /*001c*/ 	.word	0xfffffffd
	.align		4
        /*0020*/ 	.word	0x00000000
	.align		4
        /*0024*/ 	.word	0xfffffffc


//--------------------- .nv.constant4             --------------------------
	.section	.nv.constant4,"a",@progbits
	.align	8
	.align		8
.nv.constant4:
        /*0000*/ 	.dword	vprintf
	.align		8
        /*0008*/ 	.dword	$str


//--------------------- .text._Z10checkIndexv     --------------------------
	.section	.text._Z10checkIndexv,"ax",@progbits
	.align	128
        .global         _Z10checkIndexv
        .type           _Z10checkIndexv,@function
        .size           _Z10checkIndexv,(.L_x_2 - _Z10checkIndexv)
        .other          _Z10checkIndexv,@"STO_CUDA_ENTRY STV_DEFAULT"
_Z10checkIndexv:
.text._Z10checkIndexv:
[----:B------:R-:W0:Y:S01]  /*0000*/  LDC R1, c[0x0][0x37c] ;  /* 0x0000df00ff017b82 */ /* 0x000e220000000800 */
[----:B------:R-:W1:Y:S01]  /*0010*/  S2R R8, SR_TID.X ;  /* 0x0000000000087919 */ /* 0x000e620000002100 */
[----:B------:R-:W2:Y:S06]  /*0020*/  LDCU UR5, c[0x0][0x2fc] ;  /* 0x00005f80ff0577ac */ /* 0x000eac0008000800 */
[----:B------:R-:W3:Y:S01]  /*0030*/  LDC R14, c[0x0][0x360] ;  /* 0x0000d800ff0e7b82 */ /* 0x000ee20000000800 */
[----:B0-----:R-:W-:Y:S01]  /*0040*/  VIADD R1, R1, 0xffffffd0 ;  /* 0xffffffd001017836 */ /* 0x001fe20000000000 */
[----:B------:R-:W1:Y:S01]  /*0050*/  S2R R9, SR_TID.Y ;  /* 0x0000000000097919 */ /* 0x000e620000002200 */
[----:B------:R-:W-:Y:S01]  /*0060*/  MOV R0, 0x0 ;  /* 0x0000000000007802 */ /* 0x000fe20000000f00 */
[----:B------:R-:W0:Y:S01]  /*0070*/  LDCU UR4, c[0x0][0x2f8] ;  /* 0x00005f00ff0477ac */ /* 0x000e220008000800 */
[----:B------:R-:W1:Y:S03]  /*0080*/  S2R R10, SR_TID.Z ;  /* 0x00000000000a7919 */ /* 0x000e660000002300 */
[----:B------:R-:W3:Y:S01]  /*0090*/  LDC R15, c[0x0][0x364] ;  /* 0x0000d900ff0f7b82 */ /* 0x000ee20000000800 */
[----:B------:R-:W4:Y:S01]  /*00a0*/  LDCU.64 UR6, c[0x4][0x8] ;  /* 0x01000100ff0677ac */ /* 0x000f220008000a00 */
[----:B------:R-:W1:Y:S01]  /*00b0*/  S2R R11, SR_CTAID.X ;  /* 0x00000000000b7919 */ /* 0x000e620000002500 */
[----:B------:R-:W3:Y:S05]  /*00c0*/  S2R R12, SR_CTAID.Y ;  /* 0x00000000000c7919 */ /* 0x000eea0000002600 */
[----:B------:R-:W5:Y:S01]  /*00d0*/  LDC R16, c[0x0][0x368] ;  /* 0x0000da00ff107b82 */ /* 0x000f620000000800 */
[----:B------:R-:W3:Y:S01]  /*00e0*/  S2R R13, SR_CTAID.Z ;  /* 0x00000000000d7919 */ /* 0x000ee20000002700 */
[----:B0-----:R-:W-:-:S06]  /*00f0*/  IADD3 R6, P0, PT, R1, UR4, RZ ;  /* 0x0000000401067c10 */ /* 0x001fcc000ff1e0ff */
[----:B------:R-:W5:Y:S01]  /*0100*/  LDC R17, c[0x0][0x370] ;  /* 0x0000dc00ff117b82 */ /* 0x000f620000000800 */
[----:B----4-:R-:W-:Y:S01]  /*0110*/  IMAD.U32 R4, RZ, RZ, UR6 ;  /* 0x00000006ff047e24 */ /* 0x010fe2000f8e00ff */
[----:B------:R-:W-:Y:S01]  /*0120*/  MOV R5, UR7 ;  /* 0x0000000700057c02 */ /* 0x000fe20008000f00 */
[----:B--2---:R-:W-:-:S05]  /*0130*/  IMAD.X R7, RZ, RZ, UR5, P0 ;  /* 0x00000005ff077e24 */ /* 0x004fca00080e06ff */
[----:B------:R-:W5:Y:S08]  /*0140*/  LDC R18, c[0x0][0x374] ;  /* 0x0000dd00ff127b82 */ /* 0x000f700000000800 */
[----:B------:R-:W5:Y:S01]  /*0150*/  LDC R19, c[0x0][0x378] ;  /* 0x0000de00ff137b82 */ /* 0x000f620000000800 */
[----:B-1----:R0:W-:Y:S07]  /*0160*/  STL.128 [R1], R8 ;  /* 0x0000000801007387 */ /* 0x0021ee0000100c00 */
[----:B------:R0:W1:Y:S01]  /*0170*/  LDC.64 R2, c[0x4][R0] ;  /* 0x0100000000027b82 */ /* 0x0000620000000a00 */
[----:B---3--:R0:W-:Y:S04]  /*0180*/  STL.128 [R1+0x10], R12 ;  /* 0x0000100c01007387 */ /* 0x0081e80000100c00 */
[----:B-----5:R0:W-:Y:S02]  /*0190*/  STL.128 [R1+0x20], R16 ;  /* 0x0000201001007387 */ /* 0x0201e40000100c00 */
[----:B------:R-:W-:-:S07]  /*01a0*/  LEPC R20, `(.L_x_0) ;  /* 0x000000001014794e */ /* 0x000fce0000000000 */
[----:B01----:R-:W-:Y:S05]  /*01b0*/  CALL.ABS.NOINC R2 ;  /* 0x0000000002007343 */ /* 0x003fea0003c00000 */
.L_x_0:
[----:B------:R-:W-:Y:S05]  /*01c0*/  EXIT ;  /* 0x000000000000794d */ /* 0x000fea0003800000 */
.L_x_1:
[----:B------:R-:W-:-:S00]  /*01d0*/  BRA `(.L_x_1) ;  /* 0xfffffffc00fc7947 */ /* 0x000fc0000383ffff */
[----:B------:R-:W-:-:S00]  /*01e0*/  NOP ;  /* 0x0000000000007918 */ /* 0x000fc00000000000 */
        /* <DEDUP_REMOVED lines=9> */
.L_x_2:


//--------------------- .nv.global.init           --------------------------
	.section	.nv.global.init,"aw",@progbits
.nv.global.init:
	.type		$str,@object
	.size		$str,(.L_0 - $str)
$str:
        /*0000*/ 	.byte	0x74, 0x68, 0x72, 0x65, 0x61, 0x64, 0x49, 0x64, 0x78, 0x3a, 0x20, 0x28, 0x25, 0x64, 0x2c, 0x20
        /*0010*/ 	.byte	0x25, 0x64, 0x2c, 0x20, 0x25, 0x64, 0x29, 0x20, 0x62, 0x6c, 0x6f, 0x63, 0x6b, 0x49, 0x64, 0x78
        /*0020*/ 	.byte	0x3a, 0x20, 0x28, 0x25, 0x64, 0x2c, 0x20, 0x25, 0x64, 0x2c, 0x20, 0x25, 0x64, 0x29, 0x20, 0x62
        /*0030*/ 	.byte	0x6c, 0x6f, 0x63, 0x6b, 0x44, 0x69, 0x6d, 0x3a, 0x20, 0x28, 0x25, 0x64, 0x2c, 0x20, 0x25, 0x64
        /*0040*/ 	.byte	0x2c, 0x20, 0x25, 0x64, 0x29, 0x2c, 0x20, 0x67, 0x72, 0x69, 0x64, 0x44, 0x69, 0x6d, 0x3a, 0x20
        /*0050*/ 	.byte	0x28, 0x25, 0x64, 0x2c, 0x20, 0x25, 0x64, 0x2c, 0x20, 0x25, 0x64, 0x29, 0x0a, 0x00
.L_0:


//--------------------- .nv.shared.reserved.0     --------------------------
	.section	.nv.shared.reserved.0,"aw",@nobits
	.weak		__nv_reservedSMEM_offset_0_alias
	.size		__nv_reservedSMEM_offset_0_alias, 0, 64
	.other		__nv_reservedSMEM_offset_0_alias,@"STO_CUDA_RESERVED_SHARED STV_DEFAULT"
__nv_reservedSMEM_offset_0_alias:
	.zero		0
	.zero		64


//--------------------- .nv.constant0._Z10checkIndexv --------------------------
	.section	.nv.constant0._Z10checkIndexv,"a",@progbits
	.sectionflags	@""
	.align	4
.nv.constant0._Z10checkIndexv:
	.zero		896


//--------------------- SYMBOLS --------------------------

	.type		.nv.reservedSmem.offset0,@object
	.size		.nv.reservedSmem.offset0,0x4
	.type		vprintf,@function
